//
// Generated by NVIDIA NVVM Compiler
//
// Compiler Build ID: CL-36424714
// Cuda compilation tools, release 13.0, V13.0.88
// Based on NVVM 20.0.0
//

.version 9.0
.target sm_100
.address_size 64

	// .globl	_Z13stranspose_32PfiS_i
// _ZZ13stranspose_32PfiS_iE1a has been demoted

.visible .entry _Z13stranspose_32PfiS_i(
	.param .u64 .ptr .align 1 _Z13stranspose_32PfiS_i_param_0,
	.param .u32 _Z13stranspose_32PfiS_i_param_1,
	.param .u64 .ptr .align 1 _Z13stranspose_32PfiS_i_param_2,
	.param .u32 _Z13stranspose_32PfiS_i_param_3
)
{
	.reg .b32 	%r<30>;
	.reg .b32 	%f<9>;
	.reg .b64 	%rd<19>;
	// demoted variable
	.shared .align 4 .b8 _ZZ13stranspose_32PfiS_iE1a[4224];
	ld.param.u64 	%rd1, [_Z13stranspose_32PfiS_i_param_0];
	ld.param.u32 	%r1, [_Z13stranspose_32PfiS_i_param_1];
	ld.param.u64 	%rd2, [_Z13stranspose_32PfiS_i_param_2];
	ld.param.u32 	%r2, [_Z13stranspose_32PfiS_i_param_3];
	cvta.to.global.u64 	%rd3, %rd1;
	cvta.to.global.u64 	%rd4, %rd2;
	mov.u32 	%r3, %tid.x;
	mov.u32 	%r4, %tid.y;
	mov.u32 	%r5, %ctaid.x;
	shl.b32 	%r6, %r5, 5;
	mov.u32 	%r7, %ctaid.y;
	shl.b32 	%r8, %r7, 5;
	add.s32 	%r9, %r6, %r3;
	add.s32 	%r10, %r8, %r4;
	shl.b32 	%r11, %r2, 8;
	shr.s32 	%r12, %r11, 8;
	mad.lo.s32 	%r13, %r12, %r10, %r9;
	mul.wide.s32 	%rd5, %r13, 4;
	add.s64 	%rd6, %rd4, %rd5;
	add.s32 	%r14, %r8, %r3;
	add.s32 	%r15, %r6, %r4;
	shl.b32 	%r16, %r15, 8;
	shr.s32 	%r17, %r16, 8;
	shl.b32 	%r18, %r1, 8;
	shr.s32 	%r19, %r18, 8;
	mad.lo.s32 	%r20, %r19, %r17, %r14;
	mul.wide.s32 	%rd7, %r20, 4;
	add.s64 	%rd8, %rd3, %rd7;
	ld.global.f32 	%f1, [%rd6];
	mov.u32 	%r21, _ZZ13stranspose_32PfiS_iE1a;
	mad.lo.s32 	%r22, %r4, 132, %r21;
	shl.b32 	%r23, %r3, 2;
	add.s32 	%r24, %r22, %r23;
	st.shared.f32 	[%r24], %f1;
	shl.b32 	%r25, %r2, 3;
	mul.wide.s32 	%rd9, %r25, 4;
	add.s64 	%rd10, %rd6, %rd9;
	ld.global.f32 	%f2, [%rd10];
	st.shared.f32 	[%r24+1056], %f2;
	mul.wide.s32 	%rd11, %r2, 32;
	add.s64 	%rd12, %rd10, %rd11;
	ld.global.f32 	%f3, [%rd12];
	st.shared.f32 	[%r24+2112], %f3;
	add.s64 	%rd13, %rd12, %rd11;
	ld.global.f32 	%f4, [%rd13];
	st.shared.f32 	[%r24+3168], %f4;
	bar.sync 	0;
	mad.lo.s32 	%r26, %r3, 132, %r21;
	shl.b32 	%r27, %r4, 2;
	add.s32 	%r28, %r26, %r27;
	ld.shared.f32 	%f5, [%r28];
	st.global.f32 	[%rd8], %f5;
	ld.shared.f32 	%f6, [%r28+32];
	shl.b32 	%r29, %r1, 3;
	mul.wide.s32 	%rd14, %r29, 4;
	add.s64 	%rd15, %rd8, %rd14;
	st.global.f32 	[%rd15], %f6;
	ld.shared.f32 	%f7, [%r28+64];
	mul.wide.s32 	%rd16, %r1, 32;
	add.s64 	%rd17, %rd15, %rd16;
	st.global.f32 	[%rd17], %f7;
	ld.shared.f32 	%f8, [%r28+96];
	add.s64 	%rd18, %rd17, %rd16;
	st.global.f32 	[%rd18], %f8;
	ret;

}


// ===== COMPILED SASS (sm_100) =====

	.target	sm_100

	.elftype	@"ET_EXEC"


//--------------------- .note.nv.tkinfo           --------------------------
	.section	.note.nv.tkinfo,"",@"SHT_NOTE"
	.sectionflags	@"SHF_NOTE_NV_TKINFO"
	.tkinfo
        /*0018*/ 	.word	0x00000002
        /*0030*/ 	.string	""
        /*0030*/ 	.string	"ptxas"
        /*0030*/ 	.string	"Cuda compilation tools, release 13.0, V13.0.88"
        /*0030*/ 	.string	"Build cuda_13.0.r13.0/compiler.36424714_0"
        /*0030*/ 	.string	"-arch sm_100 -m 64 "



//--------------------- .note.nv.cuinfo           --------------------------
	.section	.note.nv.cuinfo,"",@"SHT_NOTE"
	.sectionflags	@"SHF_NOTE_NV_CUINFO"
        /*0018*/ 	.short	0x0002
        /*001a*/ 	.short	0x0064
        /*001c*/ 	.short	0x0082
	.zero		2


//--------------------- .nv.info                  --------------------------
	.section	.nv.info,"",@"SHT_CUDA_INFO"
	.align	4


	//----- nvinfo : EIATTR_REGCOUNT
	.align		4
        /*0000*/ 	.byte	0x04, 0x2f
        /*0002*/ 	.short	(.L_1 - .L_0)
	.align		4
.L_0:
        /*0004*/ 	.word	index@(_Z13stranspose_32PfiS_i)
        /*0008*/ 	.word	0x00000018


	//----- nvinfo : EIATTR_FRAME_SIZE
	.align		4
.L_1:
        /*000c*/ 	.byte	0x04, 0x11
        /*000e*/ 	.short	(.L_3 - .L_2)
	.align		4
.L_2:
        /*0010*/ 	.word	index@(_Z13stranspose_32PfiS_i)
        /*0014*/ 	.word	0x00000000


	//----- nvinfo : EIATTR_MIN_STACK_SIZE
	.align		4
.L_3:
        /*0018*/ 	.byte	0x04, 0x12
        /*001a*/ 	.short	(.L_5 - .L_4)
	.align		4
.L_4:
        /*001c*/ 	.word	index@(_Z13stranspose_32PfiS_i)
        /*0020*/ 	.word	0x00000000
.L_5:


//--------------------- .nv.compat                --------------------------
	.section	.nv.compat,"",@"SHT_CUDA_COMPAT_INFO"
	.align	4
        /*0000*/ 	.byte	0x02, 0x09, 0x00, 0x00, 0x02, 0x02, 0x01, 0x00, 0x02, 0x05, 0x05, 0x00, 0x03, 0x07, 0x01, 0x01
        /*0010*/ 	.byte	0x02, 0x03, 0x00, 0x00, 0x02, 0x06, 0x01, 0x00, 0x04, 0x0b, 0x08, 0x00, 0x09, 0x00, 0x00, 0x00
        /*0020*/ 	.byte	0x00, 0x00, 0x00, 0x00


//--------------------- .nv.info._Z13stranspose_32PfiS_i --------------------------
	.section	.nv.info._Z13stranspose_32PfiS_i,"",@"SHT_CUDA_INFO"
	.sectionflags	@""
	.align	4


	//----- nvinfo : EIATTR_CUDA_API_VERSION
	.align		4
        /*0000*/ 	.byte	0x04, 0x37
        /*0002*/ 	.short	(.L_7 - .L_6)
.L_6:
        /*0004*/ 	.word	0x00000082


	//----- nvinfo : EIATTR_KPARAM_INFO
	.align		4
.L_7:
        /*0008*/ 	.byte	0x04, 0x17
        /*000a*/ 	.short	(.L_9 - .L_8)
.L_8:
        /*000c*/ 	.word	0x00000000
        /*0010*/ 	.short	0x0003
        /*0012*/ 	.short	0x0018
        /*0014*/ 	.byte	0x00, 0xf0, 0x11, 0x00


	//----- nvinfo : EIATTR_KPARAM_INFO
	.align		4
.L_9:
        /*0018*/ 	.byte	0x04, 0x17
        /*001a*/ 	.short	(.L_11 - .L_10)
.L_10:
        /*001c*/ 	.word	0x00000000
        /*0020*/ 	.short	0x0002
        /*0022*/ 	.short	0x0010
        /*0024*/ 	.byte	0x00, 0xf5, 0x21, 0x00


	//----- nvinfo : EIATTR_KPARAM_INFO
	.align		4
.L_11:
        /*0028*/ 	.byte	0x04, 0x17
        /*002a*/ 	.short	(.L_13 - .L_12)
.L_12:
        /*002c*/ 	.word	0x00000000
        /*0030*/ 	.short	0x0001
        /*0032*/ 	.short	0x0008
        /*0034*/ 	.byte	0x00, 0xf0, 0x11, 0x00


	//----- nvinfo : EIATTR_KPARAM_INFO
	.align		4
.L_13:
        /*0038*/ 	.byte	0x04, 0x17
        /*003a*/ 	.short	(.L_15 - .L_14)
.L_14:
        /*003c*/ 	.word	0x00000000
        /*0040*/ 	.short	0x0000
        /*0042*/ 	.short	0x0000
        /*0044*/ 	.byte	0x00, 0xf5, 0x21, 0x00


	//----- nvinfo : EIATTR_SPARSE_MMA_MASK
	.align		4
.L_15:
        /*0048*/ 	.byte	0x03, 0x50
        /*004a*/ 	.short	0x0000


	//----- nvinfo : EIATTR_MAXREG_COUNT
	.align		4
        /*004c*/ 	.byte	0x03, 0x1b
        /*004e*/ 	.short	0x00ff


	//----- nvinfo : EIATTR_NUM_BARRIERS
	.align		4
        /*0050*/ 	.byte	0x02, 0x4c
        /*0052*/ 	.byte	0x01
	.zero		1


	//----- nvinfo : EIATTR_MERCURY_ISA_VERSION
	.align		4
        /*0054*/ 	.byte	0x03, 0x5f
        /*0056*/ 	.short	0x0101


	//----- nvinfo : EIATTR_VRC_CTA_INIT_COUNT
	.align		4
        /*0058*/ 	.byte	0x02, 0x4a
	.zero		1
	.zero		1


	//----- nvinfo : EIATTR_EXIT_INSTR_OFFSETS
	.align		4
        /*005c*/ 	.byte	0x04, 0x1c
        /*005e*/ 	.short	(.L_17 - .L_16)


	//   ....[0]....
.L_16:
        /*0060*/ 	.word	0x00000380


	//----- nvinfo : EIATTR_CBANK_PARAM_SIZE
	.align		4
.L_17:
        /*0064*/ 	.byte	0x03, 0x19
        /*0066*/ 	.short	0x001c


	//----- nvinfo : EIATTR_PARAM_CBANK
	.align		4
        /*0068*/ 	.byte	0x04, 0x0a
        /*006a*/ 	.short	(.L_19 - .L_18)
	.align		4
.L_18:
        /*006c*/ 	.word	index@(.nv.constant0._Z13stranspose_32PfiS_i)
        /*0070*/ 	.short	0x0380
        /*0072*/ 	.short	0x001c


	//----- nvinfo : EIATTR_SW_WAR
	.align		4
.L_19:
        /*0074*/ 	.byte	0x04, 0x36
        /*0076*/ 	.short	(.L_21 - .L_20)
.L_20:
        /*0078*/ 	.word	0x00000008
.L_21:


//--------------------- .nv.callgraph             --------------------------
	.section	.nv.callgraph,"",@"SHT_CUDA_CALLGRAPH"
	.align	4
	.sectionentsize	8
	.align		4
        /*0000*/ 	.word	0x00000000
	.align		4
        /*0004*/ 	.word	0xffffffff
	.align		4
        /*0008*/ 	.word	0x00000000
	.align		4
        /*000c*/ 	.word	0xfffffffe
	.align		4
        /*0010*/ 	.word	0x00000000
	.align		4
        /*0014*/ 	.word	0xfffffffd
	.align		4
        /*0018*/ 	.word	0x00000000
	.align		4
        /*001c*/ 	.word	0xfffffffc


//--------------------- .text._Z13stranspose_32PfiS_i --------------------------
	.section	.text._Z13stranspose_32PfiS_i,"ax",@progbits
	.align	128
        .global         _Z13stranspose_32PfiS_i
        .type           _Z13stranspose_32PfiS_i,@function
        .size           _Z13stranspose_32PfiS_i,(.L_x_1 - _Z13stranspose_32PfiS_i)
        .other          _Z13stranspose_32PfiS_i,@"STO_CUDA_ENTRY STV_DEFAULT"
_Z13stranspose_32PfiS_i:
.text._Z13stranspose_32PfiS_i:
[----:B------:R-:W-:Y:S01]  /*0000*/  LDC R1, c[0x0][0x37c] ;  /* 0x0000df00ff017b82 */ /* 0x000fe20000000800 */
[----:B------:R-:W0:Y:S07]  /*0010*/  S2R R3, SR_TID.X ;  /* 0x0000000000037919 */ /* 0x000e2e0000002100 */
[----:B------:R-:W1:Y:S01]  /*0020*/  LDC R15, c[0x0][0x398] ;  /* 0x0000e600ff0f7b82 */ /* 0x000e620000000800 */
[----:B------:R-:W2:Y:S01]  /*0030*/  LDCU.64 UR4, c[0x0][0x358] ;  /* 0x00006b00ff0477ac */ /* 0x000ea20008000a00 */
[----:B------:R-:W3:Y:S01]  /*0040*/  S2R R5, SR_TID.Y ;  /* 0x0000000000057919 */ /* 0x000ee20000002200 */
[----:B------:R-:W0:Y:S05]  /*0050*/  S2R R2, SR_CTAID.X ;  /* 0x0000000000027919 */ /* 0x000e2a0000002500 */
[----:B------:R-:W4:Y:S01]  /*0060*/  LDC.64 R8, c[0x0][0x390] ;  /* 0x0000e400ff087b82 */ /* 0x000f220000000a00 */
[----:B------:R-:W3:Y:S01]  /*0070*/  S2R R0, SR_CTAID.Y ;  /* 0x0000000000007919 */ /* 0x000ee20000002600 */
[----:B-1----:R-:W-:-:S02]  /*0080*/  SHF.L.U32 R6, R15, 0x8, RZ ;  /* 0x000000080f067819 */ /* 0x002fc400000006ff */
[----:B------:R-:W-:Y:S02]  /*0090*/  SHF.L.U32 R11, R15, 0x3, RZ ;  /* 0x000000030f0b7819 */ /* 0x000fe400000006ff */
[----:B------:R-:W-:Y:S02]  /*00a0*/  SHF.R.S32.HI R6, RZ, 0x8, R6 ;  /* 0x00000008ff067819 */ /* 0x000fe40000011406 */
[----:B0-----:R-:W-:Y:S02]  /*00b0*/  LEA R4, R2, R3, 0x5 ;  /* 0x0000000302047211 */ /* 0x001fe400078e28ff */
[----:B---3--:R-:W-:-:S05]  /*00c0*/  LEA R7, R0, R5, 0x5 ;  /* 0x0000000500077211 */ /* 0x008fca00078e28ff */
[----:B------:R-:W-:Y:S02]  /*00d0*/  IMAD R7, R7, R6, R4 ;  /* 0x0000000607077224 */ /* 0x000fe400078e0204 */
[----:B------:R-:W0:Y:S02]  /*00e0*/  LDC R6, c[0x0][0x388] ;  /* 0x0000e200ff067b82 */ /* 0x000e240000000800 */
[----:B----4-:R-:W-:-:S04]  /*00f0*/  IMAD.WIDE R8, R7, 0x4, R8 ;  /* 0x0000000407087825 */ /* 0x010fc800078e0208 */
[----:B------:R-:W-:Y:S02]  /*0100*/  IMAD.WIDE R10, R11, 0x4, R8 ;  /* 0x000000040b0a7825 */ /* 0x000fe400078e0208 */
[----:B--2---:R-:W2:Y:S02]  /*0110*/  LDG.E R8, desc[UR4][R8.64] ;  /* 0x0000000408087981 */ /* 0x004ea4000c1e1900 */
[C---:B------:R-:W-:Y:S02]  /*0120*/  IMAD.WIDE R12, R15.reuse, 0x20, R10 ;  /* 0x000000200f0c7825 */ /* 0x040fe400078e020a */
[----:B------:R1:W3:Y:S02]  /*0130*/  LDG.E R10, desc[UR4][R10.64] ;  /* 0x000000040a0a7981 */ /* 0x0002e4000c1e1900 */
[----:B------:R-:W-:Y:S02]  /*0140*/  IMAD.WIDE R14, R15, 0x20, R12 ;  /* 0x000000200f0e7825 */ /* 0x000fe400078e020c */
[----:B------:R-:W4:Y:S04]  /*0150*/  LDG.E R12, desc[UR4][R12.64] ;  /* 0x000000040c0c7981 */ /* 0x000f28000c1e1900 */
[----:B------:R-:W5:Y:S01]  /*0160*/  LDG.E R14, desc[UR4][R14.64] ;  /* 0x000000040e0e7981 */ /* 0x000f62000c1e1900 */
[----:B------:R-:W1:Y:S01]  /*0170*/  S2R R7, SR_CgaCtaId ;  /* 0x0000000000077919 */ /* 0x000e620000008800 */
[----:B------:R-:W-:-:S04]  /*0180*/  MOV R4, 0x400 ;  /* 0x0000040000047802 */ /* 0x000fc80000000f00 */
[----:B-1----:R-:W-:-:S05]  /*0190*/  LEA R4, R7, R4, 0x18 ;  /* 0x0000000407047211 */ /* 0x002fca00078ec0ff */
[----:B------:R-:W-:-:S04]  /*01a0*/  IMAD R16, R5, 0x84, R4 ;  /* 0x0000008405107824 */ /* 0x000fc800078e0204 */
[C---:B------:R-:W-:Y:S02]  /*01b0*/  IMAD R17, R3.reuse, 0x4, R16 ;  /* 0x0000000403117824 */ /* 0x040fe400078e0210 */
[----:B------:R-:W-:Y:S01]  /*01c0*/  IMAD R4, R3, 0x84, R4 ;  /* 0x0000008403047824 */ /* 0x000fe200078e0204 */
[----:B------:R-:W-:-:S04]  /*01d0*/  LEA R2, R2, R5, 0x5 ;  /* 0x0000000502027211 */ /* 0x000fc800078e28ff */
[----:B------:R-:W-:Y:S02]  /*01e0*/  LEA R11, R5, R4, 0x2 ;  /* 0x00000004050b7211 */ /* 0x000fe400078e10ff */
[----:B------:R-:W1:Y:S01]  /*01f0*/  LDC.64 R4, c[0x0][0x380] ;  /* 0x0000e000ff047b82 */ /* 0x000e620000000a00 */
[----:B0-----:R-:W-:Y:S01]  /*0200*/  IMAD.SHL.U32 R7, R6, 0x100, RZ ;  /* 0x0000010006077824 */ /* 0x001fe200078e00ff */
[----:B------:R-:W-:Y:S02]  /*0210*/  SHF.L.U32 R2, R2, 0x8, RZ ;  /* 0x0000000802027819 */ /* 0x000fe400000006ff */
[----:B------:R-:W-:Y:S02]  /*0220*/  LEA R0, R0, R3, 0x5 ;  /* 0x0000000300007211 */ /* 0x000fe400078e28ff */
[----:B------:R-:W-:Y:S02]  /*0230*/  SHF.R.S32.HI R7, RZ, 0x8, R7 ;  /* 0x00000008ff077819 */ /* 0x000fe40000011407 */
[----:B------:R-:W-:-:S05]  /*0240*/  SHF.R.S32.HI R3, RZ, 0x8, R2 ;  /* 0x00000008ff037819 */ /* 0x000fca0000011402 */
[----:B------:R-:W-:-:S04]  /*0250*/  IMAD R3, R3, R7, R0 ;  /* 0x0000000703037224 */ /* 0x000fc800078e0200 */
[----:B-1----:R-:W-:Y:S01]  /*0260*/  IMAD.WIDE R4, R3, 0x4, R4 ;  /* 0x0000000403047825 */ /* 0x002fe200078e0204 */
[----:B------:R-:W-:-:S05]  /*0270*/  SHF.L.U32 R3, R6, 0x3, RZ ;  /* 0x0000000306037819 */ /* 0x000fca00000006ff */
[----:B------:R-:W-:Y:S01]  /*0280*/  IMAD.WIDE R2, R3, 0x4, R4 ;  /* 0x0000000403027825 */ /* 0x000fe200078e0204 */
[----:B--2---:R0:W-:Y:S04]  /*0290*/  STS [R17], R8 ;  /* 0x0000000811007388 */ /* 0x0041e80000000800 */
[----:B---3--:R-:W-:Y:S04]  /*02a0*/  STS [R17+0x420], R10 ;  /* 0x0004200a11007388 */ /* 0x008fe80000000800 */
[----:B----4-:R-:W-:Y:S04]  /*02b0*/  STS [R17+0x840], R12 ;  /* 0x0008400c11007388 */ /* 0x010fe80000000800 */
[----:B-----5:R-:W-:Y:S01]  /*02c0*/  STS [R17+0xc60], R14 ;  /* 0x000c600e11007388 */ /* 0x020fe20000000800 */
[----:B------:R-:W-:Y:S06]  /*02d0*/  BAR.SYNC.DEFER_BLOCKING 0x0 ;  /* 0x0000000000007b1d */ /* 0x000fec0000010000 */
[----:B------:R-:W1:Y:S04]  /*02e0*/  LDS R13, [R11] ;  /* 0x000000000b0d7984 */ /* 0x000e680000000800 */
[----:B------:R-:W2:Y:S04]  /*02f0*/  LDS R15, [R11+0x20] ;  /* 0x000020000b0f7984 */ /* 0x000ea80000000800 */
[----:B------:R-:W3:Y:S04]  /*0300*/  LDS R19, [R11+0x40] ;  /* 0x000040000b137984 */ /* 0x000ee80000000800 */
[----:B------:R-:W4:Y:S01]  /*0310*/  LDS R21, [R11+0x60] ;  /* 0x000060000b157984 */ /* 0x000f220000000800 */
[----:B0-----:R-:W-:-:S04]  /*0320*/  IMAD.WIDE R8, R6, 0x20, R2 ;  /* 0x0000002006087825 */ /* 0x001fc800078e0202 */
[----:B------:R-:W-:Y:S01]  /*0330*/  IMAD.WIDE R6, R6, 0x20, R8 ;  /* 0x0000002006067825 */ /* 0x000fe200078e0208 */
[----:B-1----:R-:W-:Y:S04]  /*0340*/  STG.E desc[UR4][R4.64], R13 ;  /* 0x0000000d04007986 */ /* 0x002fe8000c101904 */
[----:B--2---:R-:W-:Y:S04]  /*0350*/  STG.E desc[UR4][R2.64], R15 ;  /* 0x0000000f02007986 */ /* 0x004fe8000c101904 */
[----:B---3--:R-:W-:Y:S04]  /*0360*/  STG.E desc[UR4][R8.64], R19 ;  /* 0x0000001308007986 */ /* 0x008fe8000c101904 */
[----:B----4-:R-:W-:Y:S01]  /*0370*/  STG.E desc[UR4][R6.64], R21 ;  /* 0x0000001506007986 */ /* 0x010fe2000c101904 */
[----:B------:R-:W-:Y:S05]  /*0380*/  EXIT ;  /* 0x000000000000794d */ /* 0x000fea0003800000 */
.L_x_0:
[----:B------:R-:W-:-:S00]  /*0390*/  BRA `(.L_x_0) ;  /* 0xfffffffc00fc7947 */ /* 0x000fc0000383ffff */
[----:B------:R-:W-:-:S00]  /*03a0*/  NOP ;  /* 0x0000000000007918 */ /* 0x000fc00000000000 */
        /* <DEDUP_REMOVED lines=13> */
.L_x_1:


//--------------------- .nv.shared._Z13stranspose_32PfiS_i --------------------------
	.section	.nv.shared._Z13stranspose_32PfiS_i,"aw",@nobits
	.sectionflags	@""
	.align	4
.nv.shared._Z13stranspose_32PfiS_i:
	.zero		5248


//--------------------- .nv.shared.reserved.0     --------------------------
	.section	.nv.shared.reserved.0,"aw",@nobits
	.weak		__nv_reservedSMEM_offset_0_alias
	.size		__nv_reservedSMEM_offset_0_alias, 0, 64
	.other		__nv_reservedSMEM_offset_0_alias,@"STO_CUDA_RESERVED_SHARED STV_DEFAULT"
__nv_reservedSMEM_offset_0_alias:
	.zero		0
	.zero		64


//--------------------- .nv.constant0._Z13stranspose_32PfiS_i --------------------------
	.section	.nv.constant0._Z13stranspose_32PfiS_i,"a",@progbits
	.sectionflags	@""
	.align	4
.nv.constant0._Z13stranspose_32PfiS_i:
	.zero		924


//--------------------- SYMBOLS --------------------------

	.type		.nv.reservedSmem.offset0,@object
	.size		.nv.reservedSmem.offset0,0x4
	.type		.nv.reservedSmem.cap,@object
	.size		.nv.reservedSmem.cap,0x4
